//
// Generated by NVIDIA NVVM Compiler
//
// Compiler Build ID: CL-36424714
// Cuda compilation tools, release 13.0, V13.0.88
// Based on NVVM 20.0.0
//

.version 9.0
.target sm_100
.address_size 64

	// .globl	_Z7counterv
.extern .func  (.param .b32 func_retval0) vprintf
(
	.param .b64 vprintf_param_0,
	.param .b64 vprintf_param_1
)
;
.global .align 4 .u32 devData;
.global .align 1 .b8 $str[4] = {37, 105, 10};
.global .align 1 .b8 $str$1[7] = {37, 100, 32, 37, 100, 10};

.visible .entry _Z7counterv()
{
	.local .align 8 .b8 	__local_depot0[8];
	.reg .b64 	%SP;
	.reg .b64 	%SPL;
	.reg .b32 	%r<6>;
	.reg .b64 	%rd<5>;

	mov.u64 	%SPL, __local_depot0;
	cvta.local.u64 	%SP, %SPL;
	add.u64 	%rd1, %SP, 0;
	add.u64 	%rd2, %SPL, 0;
	ld.global.u32 	%r1, [devData];
	st.local.u32 	[%rd2], %r1;
	mov.u64 	%rd3, $str;
	cvta.global.u64 	%rd4, %rd3;
	{ // callseq 0, 0
	.param .b64 param0;
	st.param.b64 	[param0], %rd4;
	.param .b64 param1;
	st.param.b64 	[param1], %rd1;
	.param .b32 retval0;
	call.uni (retval0), 
	vprintf, 
	(
	param0, 
	param1
	);
	ld.param.b32 	%r2, [retval0];
	} // callseq 0
	ld.global.u32 	%r4, [devData];
	add.s32 	%r5, %r4, 1;
	st.global.u32 	[devData], %r5;
	ret;

}
	// .globl	_Z11hello_worldv
.visible .entry _Z11hello_worldv()
{
	.local .align 8 .b8 	__local_depot1[8];
	.reg .b64 	%SP;
	.reg .b64 	%SPL;
	.reg .b32 	%r<11>;
	.reg .b64 	%rd<5>;

	mov.u64 	%SPL, __local_depot1;
	cvta.local.u64 	%SP, %SPL;
	add.u64 	%rd1, %SP, 0;
	add.u64 	%rd2, %SPL, 0;
	mov.u32 	%r1, %ctaid.x;
	mov.u32 	%r2, %ntid.x;
	mov.u32 	%r3, %tid.x;
	mad.lo.s32 	%r4, %r1, %r2, %r3;
	mov.u32 	%r5, %ctaid.y;
	mov.u32 	%r6, %ntid.y;
	mov.u32 	%r7, %tid.y;
	mad.lo.s32 	%r8, %r5, %r6, %r7;
	st.local.v2.u32 	[%rd2], {%r4, %r8};
	mov.u64 	%rd3, $str$1;
	cvta.global.u64 	%rd4, %rd3;
	{ // callseq 1, 0
	.param .b64 param0;
	st.param.b64 	[param0], %rd4;
	.param .b64 param1;
	st.param.b64 	[param1], %rd1;
	.param .b32 retval0;
	call.uni (retval0), 
	vprintf, 
	(
	param0, 
	param1
	);
	ld.param.b32 	%r9, [retval0];
	} // callseq 1
	ret;

}


// ===== COMPILED SASS (sm_100) =====

	.target	sm_100

	.elftype	@"ET_EXEC"


//--------------------- .note.nv.tkinfo           --------------------------
	.section	.note.nv.tkinfo,"",@"SHT_NOTE"
	.sectionflags	@"SHF_NOTE_NV_TKINFO"
	.tkinfo
        /*0018*/ 	.word	0x00000002
        /*0030*/ 	.string	""
        /*0030*/ 	.string	"ptxas"
        /*0030*/ 	.string	"Cuda compilation tools, release 13.0, V13.0.88"
        /*0030*/ 	.string	"Build cuda_13.0.r13.0/compiler.36424714_0"
        /*0030*/ 	.string	"-arch sm_100 -m 64 "



//--------------------- .note.nv.cuinfo           --------------------------
	.section	.note.nv.cuinfo,"",@"SHT_NOTE"
	.sectionflags	@"SHF_NOTE_NV_CUINFO"
        /*0018*/ 	.short	0x0002
        /*001a*/ 	.short	0x0064
        /*001c*/ 	.short	0x0082
	.zero		2


//--------------------- .nv.info                  --------------------------
	.section	.nv.info,"",@"SHT_CUDA_INFO"
	.align	4


	//----- nvinfo : EIATTR_REGCOUNT
	.align		4
        /*0000*/ 	.byte	0x04, 0x2f
        /*0002*/ 	.short	(.L_4 - .L_3)
	.align		4
.L_3:
        /*0004*/ 	.word	index@(_Z7counterv)
        /*0008*/ 	.word	0x00000018


	//----- nvinfo : EIATTR_FRAME_SIZE
	.align		4
.L_4:
        /*000c*/ 	.byte	0x04, 0x11
        /*000e*/ 	.short	(.L_6 - .L_5)
	.align		4
.L_5:
        /*0010*/ 	.word	index@(_Z7counterv)
        /*0014*/ 	.word	0x00000008


	//----- nvinfo : EIATTR_REGCOUNT
	.align		4
.L_6:
        /*0018*/ 	.byte	0x04, 0x2f
        /*001a*/ 	.short	(.L_8 - .L_7)
	.align		4
.L_7:
        /*001c*/ 	.word	index@(_Z11hello_worldv)
        /*0020*/ 	.word	0x00000018


	//----- nvinfo : EIATTR_FRAME_SIZE
	.align		4
.L_8:
        /*0024*/ 	.byte	0x04, 0x11
        /*0026*/ 	.short	(.L_10 - .L_9)
	.align		4
.L_9:
        /*0028*/ 	.word	index@(_Z11hello_worldv)
        /*002c*/ 	.word	0x00000008


	//----- nvinfo : EIATTR_MIN_STACK_SIZE
	.align		4
.L_10:
        /*0030*/ 	.byte	0x04, 0x12
        /*0032*/ 	.short	(.L_12 - .L_11)
	.align		4
.L_11:
        /*0034*/ 	.word	index@(_Z11hello_worldv)
        /*0038*/ 	.word	0x00000008


	//----- nvinfo : EIATTR_MIN_STACK_SIZE
	.align		4
.L_12:
        /*003c*/ 	.byte	0x04, 0x12
        /*003e*/ 	.short	(.L_14 - .L_13)
	.align		4
.L_13:
        /*0040*/ 	.word	index@(_Z7counterv)
        /*0044*/ 	.word	0x00000008
.L_14:


//--------------------- .nv.compat                --------------------------
	.section	.nv.compat,"",@"SHT_CUDA_COMPAT_INFO"
	.align	4
        /*0000*/ 	.byte	0x02, 0x09, 0x00, 0x00, 0x02, 0x02, 0x01, 0x00, 0x02, 0x05, 0x05, 0x00, 0x03, 0x07, 0x01, 0x01
        /*0010*/ 	.byte	0x02, 0x03, 0x00, 0x00, 0x02, 0x06, 0x01, 0x00, 0x04, 0x0b, 0x08, 0x00, 0x09, 0x00, 0x00, 0x00
        /*0020*/ 	.byte	0x00, 0x00, 0x00, 0x00


//--------------------- .nv.info._Z11hello_worldv --------------------------
	.section	.nv.info._Z11hello_worldv,"",@"SHT_CUDA_INFO"
	.sectionflags	@""
	.align	4


	//----- nvinfo : EIATTR_CUDA_API_VERSION
	.align		4
        /*0000*/ 	.byte	0x04, 0x37
        /*0002*/ 	.short	(.L_16 - .L_15)
.L_15:
        /*0004*/ 	.word	0x00000082


	//----- nvinfo : EIATTR_SPARSE_MMA_MASK
	.align		4
.L_16:
        /*0008*/ 	.byte	0x03, 0x50
        /*000a*/ 	.short	0x0000


	//----- nvinfo : EIATTR_MAXREG_COUNT
	.align		4
        /*000c*/ 	.byte	0x03, 0x1b
        /*000e*/ 	.short	0x00ff


	//----- nvinfo : EIATTR_EXTERNS
	.align		4
        /*0010*/ 	.byte	0x04, 0x0f
        /*0012*/ 	.short	(.L_18 - .L_17)


	//   ....[0]....
	.align		4
.L_17:
        /*0014*/ 	.word	index@(vprintf)


	//----- nvinfo : EIATTR_MERCURY_ISA_VERSION
	.align		4
.L_18:
        /*0018*/ 	.byte	0x03, 0x5f
        /*001a*/ 	.short	0x0101


	//----- nvinfo : EIATTR_VRC_CTA_INIT_COUNT
	.align		4
        /*001c*/ 	.byte	0x02, 0x4a
	.zero		1
	.zero		1


	//----- nvinfo : EIATTR_SYSCALL_OFFSETS
	.align		4
        /*0020*/ 	.byte	0x04, 0x46
        /*0022*/ 	.short	(.L_20 - .L_19)


	//   ....[0]....
.L_19:
        /*0024*/ 	.word	0x00000150


	//----- nvinfo : EIATTR_EXIT_INSTR_OFFSETS
	.align		4
.L_20:
        /*0028*/ 	.byte	0x04, 0x1c
        /*002a*/ 	.short	(.L_22 - .L_21)


	//   ....[0]....
.L_21:
        /*002c*/ 	.word	0x00000160


	//----- nvinfo : EIATTR_SW_WAR
	.align		4
.L_22:
        /*0030*/ 	.byte	0x04, 0x36
        /*0032*/ 	.short	(.L_24 - .L_23)
.L_23:
        /*0034*/ 	.word	0x00000008
.L_24:


//--------------------- .nv.info._Z7counterv      --------------------------
	.section	.nv.info._Z7counterv,"",@"SHT_CUDA_INFO"
	.sectionflags	@""
	.align	4


	//----- nvinfo : EIATTR_CUDA_API_VERSION
	.align		4
        /*0000*/ 	.byte	0x04, 0x37
        /*0002*/ 	.short	(.L_26 - .L_25)
.L_25:
        /*0004*/ 	.word	0x00000082


	//----- nvinfo : EIATTR_SPARSE_MMA_MASK
	.align		4
.L_26:
        /*0008*/ 	.byte	0x03, 0x50
        /*000a*/ 	.short	0x0000


	//----- nvinfo : EIATTR_MAXREG_COUNT
	.align		4
        /*000c*/ 	.byte	0x03, 0x1b
        /*000e*/ 	.short	0x00ff


	//----- nvinfo : EIATTR_EXTERNS
	.align		4
        /*0010*/ 	.byte	0x04, 0x0f
        /*0012*/ 	.short	(.L_28 - .L_27)


	//   ....[0]....
	.align		4
.L_27:
        /*0014*/ 	.word	index@(vprintf)


	//----- nvinfo : EIATTR_MERCURY_ISA_VERSION
	.align		4
.L_28:
        /*0018*/ 	.byte	0x03, 0x5f
        /*001a*/ 	.short	0x0101


	//----- nvinfo : EIATTR_VRC_CTA_INIT_COUNT
	.align		4
        /*001c*/ 	.byte	0x02, 0x4a
	.zero		1
	.zero		1


	//----- nvinfo : EIATTR_SYSCALL_OFFSETS
	.align		4
        /*0020*/ 	.byte	0x04, 0x46
        /*0022*/ 	.short	(.L_30 - .L_29)


	//   ....[0]....
.L_29:
        /*0024*/ 	.word	0x00000100


	//----- nvinfo : EIATTR_EXIT_INSTR_OFFSETS
	.align		4
.L_30:
        /*0028*/ 	.byte	0x04, 0x1c
        /*002a*/ 	.short	(.L_32 - .L_31)


	//   ....[0]....
.L_31:
        /*002c*/ 	.word	0x00000150


	//----- nvinfo : EIATTR_SW_WAR
	.align		4
.L_32:
        /*0030*/ 	.byte	0x04, 0x36
        /*0032*/ 	.short	(.L_34 - .L_33)
.L_33:
        /*0034*/ 	.word	0x00000008
.L_34:


//--------------------- .nv.callgraph             --------------------------
	.section	.nv.callgraph,"",@"SHT_CUDA_CALLGRAPH"
	.align	4
	.sectionentsize	8
	.align		4
        /*0000*/ 	.word	0x00000000
	.align		4
        /*0004*/ 	.word	0xffffffff
	.align		4
        /*0008*/ 	.word	index@(_Z11hello_worldv)
	.align		4
        /*000c*/ 	.word	index@(vprintf)
	.align		4
        /*0010*/ 	.word	index@(_Z7counterv)
	.align		4
        /*0014*/ 	.word	index@(vprintf)
	.align		4
        /*0018*/ 	.word	0x00000000
	.align		4
        /*001c*/ 	.word	0xfffffffe
	.align		4
        /*0020*/ 	.word	0x00000000
	.align		4
        /*0024*/ 	.word	0xfffffffd
	.align		4
        /*0028*/ 	.word	0x00000000
	.align		4
        /*002c*/ 	.word	0xfffffffc


//--------------------- .nv.constant4             --------------------------
	.section	.nv.constant4,"a",@progbits
	.align	8
	.align		8
.nv.constant4:
        /*0000*/ 	.dword	vprintf
	.align		8
        /*0008*/ 	.dword	devData
	.align		8
        /*0010*/ 	.dword	$str
	.align		8
        /*0018*/ 	.dword	$str$1


//--------------------- .text._Z11hello_worldv    --------------------------
	.section	.text._Z11hello_worldv,"ax",@progbits
	.align	128
        .global         _Z11hello_worldv
        .type           _Z11hello_worldv,@function
        .size           _Z11hello_worldv,(.L_x_4 - _Z11hello_worldv)
        .other          _Z11hello_worldv,@"STO_CUDA_ENTRY STV_DEFAULT"
_Z11hello_worldv:
.text._Z11hello_worldv:
[----:B------:R-:W0:Y:S01]  /*0000*/  LDC R1, c[0x0][0x37c] ;  /* 0x0000df00ff017b82 */ /* 0x000e220000000800 */
[----:B------:R-:W1:Y:S01]  /*0010*/  S2R R3, SR_TID.X ;  /* 0x0000000000037919 */ /* 0x000e620000002100 */
[----:B------:R-:W2:Y:S06]  /*0020*/  LDCU UR5, c[0x0][0x2fc] ;  /* 0x00005f80ff0577ac */ /* 0x000eac0008000800 */
[----:B------:R-:W1:Y:S01]  /*0030*/  S2UR UR4, SR_CTAID.X ;  /* 0x00000000000479c3 */ /* 0x000e620000002500 */
[----:B0-----:R-:W-:Y:S01]  /*0040*/  VIADD R1, R1, 0xfffffff8 ;  /* 0xfffffff801017836 */ /* 0x001fe20000000000 */
[----:B------:R-:W0:Y:S06]  /*0050*/  S2R R5, SR_TID.Y ;  /* 0x0000000000057919 */ /* 0x000e2c0000002200 */
[----:B------:R-:W1:Y:S08]  /*0060*/  LDC R2, c[0x0][0x360] ;  /* 0x0000d800ff027b82 */ /* 0x000e700000000800 */
[----:B------:R-:W0:Y:S08]  /*0070*/  S2UR UR6, SR_CTAID.Y ;  /* 0x00000000000679c3 */ /* 0x000e300000002600 */
[----:B------:R-:W0:Y:S01]  /*0080*/  LDC R0, c[0x0][0x364] ;  /* 0x0000d900ff007b82 */ /* 0x000e220000000800 */
[----:B-1----:R-:W-:Y:S01]  /*0090*/  IMAD R2, R2, UR4, R3 ;  /* 0x0000000402027c24 */ /* 0x002fe2000f8e0203 */
[----:B------:R-:W1:Y:S01]  /*00a0*/  LDCU UR4, c[0x0][0x2f8] ;  /* 0x00005f00ff0477ac */ /* 0x000e620008000800 */
[----:B0-----:R-:W-:Y:S01]  /*00b0*/  IMAD R3, R0, UR6, R5 ;  /* 0x0000000600037c24 */ /* 0x001fe2000f8e0205 */
[----:B------:R-:W-:Y:S01]  /*00c0*/  MOV R0, 0x0 ;  /* 0x0000000000007802 */ /* 0x000fe20000000f00 */
[----:B------:R-:W0:Y:S01]  /*00d0*/  LDCU.64 UR6, c[0x4][0x18] ;  /* 0x01000300ff0677ac */ /* 0x000e220008000a00 */
[----:B-1----:R-:W-:-:S02]  /*00e0*/  IADD3 R6, P0, PT, R1, UR4, RZ ;  /* 0x0000000401067c10 */ /* 0x002fc4000ff1e0ff */
[----:B------:R1:W-:Y:S01]  /*00f0*/  STL.64 [R1], R2 ;  /* 0x0000000201007387 */ /* 0x0003e20000100a00 */
[----:B------:R1:W3:Y:S01]  /*0100*/  LDC.64 R8, c[0x4][R0] ;  /* 0x0100000000087b82 */ /* 0x0002e20000000a00 */
[----:B--2---:R-:W-:Y:S01]  /*0110*/  IADD3.X R7, PT, PT, RZ, UR5, RZ, P0, !PT ;  /* 0x00000005ff077c10 */ /* 0x004fe200087fe4ff */
[----:B0-----:R-:W-:Y:S01]  /*0120*/  IMAD.U32 R4, RZ, RZ, UR6 ;  /* 0x00000006ff047e24 */ /* 0x001fe2000f8e00ff */
[----:B-1----:R-:W-:-:S07]  /*0130*/  MOV R5, UR7 ;  /* 0x0000000700057c02 */ /* 0x002fce0008000f00 */
[----:B------:R-:W-:-:S07]  /*0140*/  LEPC R20, `(.L_x_0) ;  /* 0x000000001014794e */ /* 0x000fce0000000000 */
[----:B---3--:R-:W-:Y:S05]  /*0150*/  CALL.ABS.NOINC R8 ;  /* 0x0000000008007343 */ /* 0x008fea0003c00000 */
.L_x_0:
[----:B------:R-:W-:Y:S05]  /*0160*/  EXIT ;  /* 0x000000000000794d */ /* 0x000fea0003800000 */
.L_x_1:
[----:B------:R-:W-:-:S00]  /*0170*/  BRA `(.L_x_1) ;  /* 0xfffffffc00fc7947 */ /* 0x000fc0000383ffff */
[----:B------:R-:W-:-:S00]  /*0180*/  NOP ;  /* 0x0000000000007918 */ /* 0x000fc00000000000 */
[----:B------:R-:W-:-:S00]  /*0190*/  NOP ;  /* 0x0000000000007918 */ /* 0x000fc00000000000 */
[----:B------:R-:W-:-:S00]  /*01a0*/  NOP ;  /* 0x0000000000007918 */ /* 0x000fc00000000000 */
[----:B------:R-:W-:-:S00]  /*01b0*/  NOP ;  /* 0x0000000000007918 */ /* 0x000fc00000000000 */
[----:B------:R-:W-:-:S00]  /*01c0*/  NOP ;  /* 0x0000000000007918 */ /* 0x000fc00000000000 */
[----:B------:R-:W-:-:S00]  /*01d0*/  NOP ;  /* 0x0000000000007918 */ /* 0x000fc00000000000 */
[----:B------:R-:W-:-:S00]  /*01e0*/  NOP ;  /* 0x0000000000007918 */ /* 0x000fc00000000000 */
[----:B------:R-:W-:-:S00]  /*01f0*/  NOP ;  /* 0x0000000000007918 */ /* 0x000fc00000000000 */
.L_x_4:


//--------------------- .text._Z7counterv         --------------------------
	.section	.text._Z7counterv,"ax",@progbits
	.align	128
        .global         _Z7counterv
        .type           _Z7counterv,@function
        .size           _Z7counterv,(.L_x_5 - _Z7counterv)
        .other          _Z7counterv,@"STO_CUDA_ENTRY STV_DEFAULT"
_Z7counterv:
.text._Z7counterv:
[----:B------:R-:W0:Y:S08]  /*0000*/  LDC R1, c[0x0][0x37c] ;  /* 0x0000df00ff017b82 */ /* 0x000e300000000800 */
[----:B------:R-:W1:Y:S01]  /*0010*/  LDC.64 R2, c[0x4][0x8] ;  /* 0x01000200ff027b82 */ /* 0x000e620000000a00 */
[----:B------:R-:W1:Y:S01]  /*0020*/  LDCU.64 UR36, c[0x0][0x358] ;  /* 0x00006b00ff2477ac */ /* 0x000e620008000a00 */
[----:B0-----:R-:W-:Y:S01]  /*0030*/  VIADD R1, R1, 0xfffffff8 ;  /* 0xfffffff801017836 */ /* 0x001fe20000000000 */
[----:B------:R-:W0:Y:S01]  /*0040*/  LDCU UR4, c[0x0][0x2f8] ;  /* 0x00005f00ff0477ac */ /* 0x000e220008000800 */
[----:B------:R-:W2:Y:S01]  /*0050*/  LDCU.64 UR6, c[0x4][0x10] ;  /* 0x01000200ff0677ac */ /* 0x000ea20008000a00 */
[----:B-1----:R-:W3:Y:S01]  /*0060*/  LDG.E R2, desc[UR36][R2.64] ;  /* 0x0000002402027981 */ /* 0x002ee2000c1e1900 */
[----:B------:R-:W-:Y:S01]  /*0070*/  MOV R0, 0x0 ;  /* 0x0000000000007802 */ /* 0x000fe20000000f00 */
[----:B------:R-:W1:Y:S01]  /*0080*/  LDCU UR5, c[0x0][0x2fc] ;  /* 0x00005f80ff0577ac */ /* 0x000e620008000800 */
[----:B0-----:R-:W-:Y:S01]  /*0090*/  IADD3 R6, P0, PT, R1, UR4, RZ ;  /* 0x0000000401067c10 */ /* 0x001fe2000ff1e0ff */
[----:B--2---:R-:W-:Y:S01]  /*00a0*/  IMAD.U32 R4, RZ, RZ, UR6 ;  /* 0x00000006ff047e24 */ /* 0x004fe2000f8e00ff */
[----:B------:R0:W2:Y:S01]  /*00b0*/  LDC.64 R8, c[0x4][R0] ;  /* 0x0100000000087b82 */ /* 0x0000a20000000a00 */
[----:B------:R-:W-:-:S02]  /*00c0*/  MOV R5, UR7 ;  /* 0x0000000700057c02 */ /* 0x000fc40008000f00 */
[----:B-1----:R-:W-:Y:S01]  /*00d0*/  IMAD.X R7, RZ, RZ, UR5, P0 ;  /* 0x00000005ff077e24 */ /* 0x002fe200080e06ff */
[----:B--23--:R0:W-:Y:S07]  /*00e0*/  STL [R1], R2 ;  /* 0x0000000201007387 */ /* 0x00c1ee0000100800 */
[----:B------:R-:W-:-:S07]  /*00f0*/  LEPC R20, `(.L_x_2) ;  /* 0x000000001014794e */ /* 0x000fce0000000000 */
[----:B0-----:R-:W-:Y:S05]  /*0100*/  CALL.ABS.NOINC R8 ;  /* 0x0000000008007343 */ /* 0x001fea0003c00000 */
.L_x_2:
[----:B------:R-:W0:Y:S02]  /*0110*/  LDC.64 R2, c[0x4][0x8] ;  /* 0x01000200ff027b82 */ /* 0x000e240000000a00 */
[----:B0-----:R-:W2:Y:S02]  /*0120*/  LDG.E R0, desc[UR36][R2.64] ;  /* 0x0000002402007981 */ /* 0x001ea4000c1e1900 */
[----:B--2---:R-:W-:-:S05]  /*0130*/  IADD3 R5, PT, PT, R0, 0x1, RZ ;  /* 0x0000000100057810 */ /* 0x004fca0007ffe0ff */
[----:B------:R-:W-:Y:S01]  /*0140*/  STG.E desc[UR36][R2.64], R5 ;  /* 0x0000000502007986 */ /* 0x000fe2000c101924 */
[----:B------:R-:W-:Y:S05]  /*0150*/  EXIT ;  /* 0x000000000000794d */ /* 0x000fea0003800000 */
.L_x_3:
        /* <DEDUP_REMOVED lines=10> */
.L_x_5:


//--------------------- .nv.global.init           --------------------------
	.section	.nv.global.init,"aw",@progbits
.nv.global.init:
	.type		$str,@object
	.size		$str,($str$1 - $str)
$str:
        /*0000*/ 	.byte	0x25, 0x69, 0x0a, 0x00
	.type		$str$1,@object
	.size		$str$1,(.L_2 - $str$1)
$str$1:
        /*0004*/ 	.byte	0x25, 0x64, 0x20, 0x25, 0x64, 0x0a, 0x00
.L_2:


//--------------------- .nv.shared.reserved.0     --------------------------
	.section	.nv.shared.reserved.0,"aw",@nobits
	.weak		__nv_reservedSMEM_offset_0_alias
	.size		__nv_reservedSMEM_offset_0_alias, 0, 64
	.other		__nv_reservedSMEM_offset_0_alias,@"STO_CUDA_RESERVED_SHARED STV_DEFAULT"
__nv_reservedSMEM_offset_0_alias:
	.zero		0
	.zero		64


//--------------------- .nv.global                --------------------------
	.section	.nv.global,"aw",@nobits
	.align	4
.nv.global:
	.type		devData,@object
	.size		devData,(.L_0 - devData)
devData:
	.zero		4
.L_0:


//--------------------- .nv.constant0._Z11hello_worldv --------------------------
	.section	.nv.constant0._Z11hello_worldv,"a",@progbits
	.sectionflags	@""
	.align	4
.nv.constant0._Z11hello_worldv:
	.zero		896


//--------------------- .nv.constant0._Z7counterv --------------------------
	.section	.nv.constant0._Z7counterv,"a",@progbits
	.sectionflags	@""
	.align	4
.nv.constant0._Z7counterv:
	.zero		896


//--------------------- SYMBOLS --------------------------

	.type		.nv.reservedSmem.offset0,@object
	.size		.nv.reservedSmem.offset0,0x4
	.type		vprintf,@function
